//
// Generated by NVIDIA NVVM Compiler
//
// Compiler Build ID: CL-36424714
// Cuda compilation tools, release 13.0, V13.0.88
// Based on NVVM 20.0.0
//

.version 9.0
.target sm_100
.address_size 64

	// .globl	_Z16gridstrides_cudaPii
.extern .func  (.param .b32 func_retval0) vprintf
(
	.param .b64 vprintf_param_0,
	.param .b64 vprintf_param_1
)
;
.global .align 1 .b8 $str[32] = {84, 104, 114, 101, 97, 100, 73, 68, 32, 37, 100, 32, 109, 97, 100, 101, 32, 37, 100, 32, 105, 116, 101, 114, 97, 116, 105, 111, 110, 115, 10};

.visible .entry _Z16gridstrides_cudaPii(
	.param .u64 .ptr .align 1 _Z16gridstrides_cudaPii_param_0,
	.param .u32 _Z16gridstrides_cudaPii_param_1
)
{
	.local .align 8 .b8 	__local_depot0[8];
	.reg .b64 	%SP;
	.reg .b64 	%SPL;
	.reg .pred 	%p<7>;
	.reg .b32 	%r<40>;
	.reg .b64 	%rd<5>;

	mov.u64 	%SPL, __local_depot0;
	cvta.local.u64 	%SP, %SPL;
	ld.param.u32 	%r18, [_Z16gridstrides_cudaPii_param_1];
	mov.u32 	%r1, %tid.x;
	mov.u32 	%r20, %ctaid.x;
	mov.u32 	%r2, %ntid.x;
	mad.lo.s32 	%r3, %r20, %r2, %r1;
	setp.ge.s32 	%p1, %r3, %r18;
	mov.b32 	%r39, 0;
	@%p1 bra 	$L__BB0_7;
	mov.u32 	%r23, %nctaid.x;
	mul.lo.s32 	%r24, %r23, %r2;
	add.s32 	%r25, %r3, %r24;
	max.s32 	%r26, %r18, %r25;
	setp.lt.s32 	%p2, %r25, %r18;
	selp.u32 	%r27, 1, 0, %p2;
	add.s32 	%r28, %r25, %r27;
	sub.s32 	%r29, %r26, %r28;
	div.u32 	%r30, %r29, %r24;
	add.s32 	%r31, %r30, %r27;
	add.s32 	%r4, %r31, 1;
	and.b32  	%r5, %r4, 3;
	setp.lt.u32 	%p3, %r31, 3;
	mov.b32 	%r39, 0;
	@%p3 bra 	$L__BB0_4;
	and.b32  	%r39, %r4, -4;
	neg.s32 	%r34, %r39;
$L__BB0_3:
	add.s32 	%r34, %r34, 4;
	setp.ne.s32 	%p4, %r34, 0;
	@%p4 bra 	$L__BB0_3;
$L__BB0_4:
	setp.eq.s32 	%p5, %r5, 0;
	@%p5 bra 	$L__BB0_7;
	neg.s32 	%r37, %r5;
$L__BB0_6:
	.pragma "nounroll";
	add.s32 	%r39, %r39, 1;
	add.s32 	%r37, %r37, 1;
	setp.ne.s32 	%p6, %r37, 0;
	@%p6 bra 	$L__BB0_6;
$L__BB0_7:
	add.u64 	%rd1, %SP, 0;
	add.u64 	%rd2, %SPL, 0;
	st.local.v2.u32 	[%rd2], {%r1, %r39};
	mov.u64 	%rd3, $str;
	cvta.global.u64 	%rd4, %rd3;
	{ // callseq 0, 0
	.param .b64 param0;
	st.param.b64 	[param0], %rd4;
	.param .b64 param1;
	st.param.b64 	[param1], %rd1;
	.param .b32 retval0;
	call.uni (retval0), 
	vprintf, 
	(
	param0, 
	param1
	);
	ld.param.b32 	%r32, [retval0];
	} // callseq 0
	ret;

}


// ===== COMPILED SASS (sm_100) =====

	.target	sm_100

	.elftype	@"ET_EXEC"


//--------------------- .note.nv.tkinfo           --------------------------
	.section	.note.nv.tkinfo,"",@"SHT_NOTE"
	.sectionflags	@"SHF_NOTE_NV_TKINFO"
	.tkinfo
        /*0018*/ 	.word	0x00000002
        /*0030*/ 	.string	""
        /*0030*/ 	.string	"ptxas"
        /*0030*/ 	.string	"Cuda compilation tools, release 13.0, V13.0.88"
        /*0030*/ 	.string	"Build cuda_13.0.r13.0/compiler.36424714_0"
        /*0030*/ 	.string	"-arch sm_100 -m 64 "



//--------------------- .note.nv.cuinfo           --------------------------
	.section	.note.nv.cuinfo,"",@"SHT_NOTE"
	.sectionflags	@"SHF_NOTE_NV_CUINFO"
        /*0018*/ 	.short	0x0002
        /*001a*/ 	.short	0x0064
        /*001c*/ 	.short	0x0082
	.zero		2


//--------------------- .nv.info                  --------------------------
	.section	.nv.info,"",@"SHT_CUDA_INFO"
	.align	4


	//----- nvinfo : EIATTR_REGCOUNT
	.align		4
        /*0000*/ 	.byte	0x04, 0x2f
        /*0002*/ 	.short	(.L_2 - .L_1)
	.align		4
.L_1:
        /*0004*/ 	.word	index@(_Z16gridstrides_cudaPii)
        /*0008*/ 	.word	0x00000018


	//----- nvinfo : EIATTR_FRAME_SIZE
	.align		4
.L_2:
        /*000c*/ 	.byte	0x04, 0x11
        /*000e*/ 	.short	(.L_4 - .L_3)
	.align		4
.L_3:
        /*0010*/ 	.word	index@(_Z16gridstrides_cudaPii)
        /*0014*/ 	.word	0x00000008


	//----- nvinfo : EIATTR_MIN_STACK_SIZE
	.align		4
.L_4:
        /*0018*/ 	.byte	0x04, 0x12
        /*001a*/ 	.short	(.L_6 - .L_5)
	.align		4
.L_5:
        /*001c*/ 	.word	index@(_Z16gridstrides_cudaPii)
        /*0020*/ 	.word	0x00000008
.L_6:


//--------------------- .nv.compat                --------------------------
	.section	.nv.compat,"",@"SHT_CUDA_COMPAT_INFO"
	.align	4
        /*0000*/ 	.byte	0x02, 0x09, 0x00, 0x00, 0x02, 0x02, 0x01, 0x00, 0x02, 0x05, 0x05, 0x00, 0x03, 0x07, 0x01, 0x01
        /*0010*/ 	.byte	0x02, 0x03, 0x00, 0x00, 0x02, 0x06, 0x01, 0x00, 0x04, 0x0b, 0x08, 0x00, 0x09, 0x00, 0x00, 0x00
        /*0020*/ 	.byte	0x00, 0x00, 0x00, 0x00


//--------------------- .nv.info._Z16gridstrides_cudaPii --------------------------
	.section	.nv.info._Z16gridstrides_cudaPii,"",@"SHT_CUDA_INFO"
	.sectionflags	@""
	.align	4


	//----- nvinfo : EIATTR_CUDA_API_VERSION
	.align		4
        /*0000*/ 	.byte	0x04, 0x37
        /*0002*/ 	.short	(.L_8 - .L_7)
.L_7:
        /*0004*/ 	.word	0x00000082


	//----- nvinfo : EIATTR_KPARAM_INFO
	.align		4
.L_8:
        /*0008*/ 	.byte	0x04, 0x17
        /*000a*/ 	.short	(.L_10 - .L_9)
.L_9:
        /*000c*/ 	.word	0x00000000
        /*0010*/ 	.short	0x0001
        /*0012*/ 	.short	0x0008
        /*0014*/ 	.byte	0x00, 0xf0, 0x11, 0x00


	//----- nvinfo : EIATTR_KPARAM_INFO
	.align		4
.L_10:
        /*0018*/ 	.byte	0x04, 0x17
        /*001a*/ 	.short	(.L_12 - .L_11)
.L_11:
        /*001c*/ 	.word	0x00000000
        /*0020*/ 	.short	0x0000
        /*0022*/ 	.short	0x0000
        /*0024*/ 	.byte	0x00, 0xf5, 0x21, 0x00


	//----- nvinfo : EIATTR_SPARSE_MMA_MASK
	.align		4
.L_12:
        /*0028*/ 	.byte	0x03, 0x50
        /*002a*/ 	.short	0x0000


	//----- nvinfo : EIATTR_MAXREG_COUNT
	.align		4
        /*002c*/ 	.byte	0x03, 0x1b
        /*002e*/ 	.short	0x00ff


	//----- nvinfo : EIATTR_EXTERNS
	.align		4
        /*0030*/ 	.byte	0x04, 0x0f
        /*0032*/ 	.short	(.L_14 - .L_13)


	//   ....[0]....
	.align		4
.L_13:
        /*0034*/ 	.word	index@(vprintf)


	//----- nvinfo : EIATTR_MERCURY_ISA_VERSION
	.align		4
.L_14:
        /*0038*/ 	.byte	0x03, 0x5f
        /*003a*/ 	.short	0x0101


	//----- nvinfo : EIATTR_VRC_CTA_INIT_COUNT
	.align		4
        /*003c*/ 	.byte	0x02, 0x4a
	.zero		1
	.zero		1


	//----- nvinfo : EIATTR_SYSCALL_OFFSETS
	.align		4
        /*0040*/ 	.byte	0x04, 0x46
        /*0042*/ 	.short	(.L_16 - .L_15)


	//   ....[0]....
.L_15:
        /*0044*/ 	.word	0x000003d0


	//----- nvinfo : EIATTR_EXIT_INSTR_OFFSETS
	.align		4
.L_16:
        /*0048*/ 	.byte	0x04, 0x1c
        /*004a*/ 	.short	(.L_18 - .L_17)


	//   ....[0]....
.L_17:
        /*004c*/ 	.word	0x000003e0


	//----- nvinfo : EIATTR_CRS_STACK_SIZE
	.align		4
.L_18:
        /*0050*/ 	.byte	0x04, 0x1e
        /*0052*/ 	.short	(.L_20 - .L_19)
.L_19:
        /*0054*/ 	.word	0x00000000


	//----- nvinfo : EIATTR_CBANK_PARAM_SIZE
	.align		4
.L_20:
        /*0058*/ 	.byte	0x03, 0x19
        /*005a*/ 	.short	0x000c


	//----- nvinfo : EIATTR_PARAM_CBANK
	.align		4
        /*005c*/ 	.byte	0x04, 0x0a
        /*005e*/ 	.short	(.L_22 - .L_21)
	.align		4
.L_21:
        /*0060*/ 	.word	index@(.nv.constant0._Z16gridstrides_cudaPii)
        /*0064*/ 	.short	0x0380
        /*0066*/ 	.short	0x000c


	//----- nvinfo : EIATTR_SW_WAR
	.align		4
.L_22:
        /*0068*/ 	.byte	0x04, 0x36
        /*006a*/ 	.short	(.L_24 - .L_23)
.L_23:
        /*006c*/ 	.word	0x00000008
.L_24:


//--------------------- .nv.callgraph             --------------------------
	.section	.nv.callgraph,"",@"SHT_CUDA_CALLGRAPH"
	.align	4
	.sectionentsize	8
	.align		4
        /*0000*/ 	.word	0x00000000
	.align		4
        /*0004*/ 	.word	0xffffffff
	.align		4
        /*0008*/ 	.word	index@(_Z16gridstrides_cudaPii)
	.align		4
        /*000c*/ 	.word	index@(vprintf)
	.align		4
        /*0010*/ 	.word	0x00000000
	.align		4
        /*0014*/ 	.word	0xfffffffe
	.align		4
        /*0018*/ 	.word	0x00000000
	.align		4
        /*001c*/ 	.word	0xfffffffd
	.align		4
        /*0020*/ 	.word	0x00000000
	.align		4
        /*0024*/ 	.word	0xfffffffc


//--------------------- .nv.constant4             --------------------------
	.section	.nv.constant4,"a",@progbits
	.align	8
	.align		8
.nv.constant4:
        /*0000*/ 	.dword	vprintf
	.align		8
        /*0008*/ 	.dword	$str


//--------------------- .text._Z16gridstrides_cudaPii --------------------------
	.section	.text._Z16gridstrides_cudaPii,"ax",@progbits
	.align	128
        .global         _Z16gridstrides_cudaPii
        .type           _Z16gridstrides_cudaPii,@function
        .size           _Z16gridstrides_cudaPii,(.L_x_5 - _Z16gridstrides_cudaPii)
        .other          _Z16gridstrides_cudaPii,@"STO_CUDA_ENTRY STV_DEFAULT"
_Z16gridstrides_cudaPii:
.text._Z16gridstrides_cudaPii:
[----:B------:R-:W0:Y:S01]  /*0000*/  LDC R1, c[0x0][0x37c] ;  /* 0x0000df00ff017b82 */ /* 0x000e220000000800 */
[----:B------:R-:W1:Y:S01]  /*0010*/  S2R R2, SR_TID.X ;  /* 0x0000000000027919 */ /* 0x000e620000002100 */
[----:B------:R-:W2:Y:S06]  /*0020*/  LDCU UR5, c[0x0][0x2fc] ;  /* 0x00005f80ff0577ac */ /* 0x000eac0008000800 */
[----:B------:R-:W1:Y:S01]  /*0030*/  S2UR UR6, SR_CTAID.X ;  /* 0x00000000000679c3 */ /* 0x000e620000002500 */
[----:B0-----:R-:W-:Y:S01]  /*0040*/  VIADD R1, R1, 0xfffffff8 ;  /* 0xfffffff801017836 */ /* 0x001fe20000000000 */
[----:B------:R-:W-:Y:S01]  /*0050*/  BSSY.RECONVERGENT B0, `(.L_x_0) ;  /* 0x0000030000007945 */ /* 0x000fe20003800200 */
[----:B------:R-:W0:Y:S01]  /*0060*/  LDCU UR7, c[0x0][0x388] ;  /* 0x00007100ff0777ac */ /* 0x000e220008000800 */
[----:B------:R-:W-:Y:S01]  /*0070*/  IMAD.MOV.U32 R3, RZ, RZ, RZ ;  /* 0x000000ffff037224 */ /* 0x000fe200078e00ff */
[----:B------:R-:W3:Y:S03]  /*0080*/  LDCU UR4, c[0x0][0x2f8] ;  /* 0x00005f00ff0477ac */ /* 0x000ee60008000800 */
[----:B------:R-:W1:Y:S01]  /*0090*/  LDC R5, c[0x0][0x360] ;  /* 0x0000d800ff057b82 */ /* 0x000e620000000800 */
[----:B---3--:R-:W-:-:S05]  /*00a0*/  IADD3 R6, P1, PT, R1, UR4, RZ ;  /* 0x0000000401067c10 */ /* 0x008fca000ff3e0ff */
[----:B--2---:R-:W-:Y:S02]  /*00b0*/  IMAD.X R7, RZ, RZ, UR5, P1 ;  /* 0x00000005ff077e24 */ /* 0x004fe400088e06ff */
[----:B-1----:R-:W-:-:S05]  /*00c0*/  IMAD R0, R5, UR6, R2 ;  /* 0x0000000605007c24 */ /* 0x002fca000f8e0202 */
[----:B0-----:R-:W-:-:S13]  /*00d0*/  ISETP.GE.AND P0, PT, R0, UR7, PT ;  /* 0x0000000700007c0c */ /* 0x001fda000bf06270 */
[----:B------:R-:W-:Y:S05]  /*00e0*/  @P0 BRA `(.L_x_1) ;  /* 0x0000000000980947 */ /* 0x000fea0003800000 */
[----:B------:R-:W0:Y:S02]  /*00f0*/  LDCU UR4, c[0x0][0x370] ;  /* 0x00006e00ff0477ac */ /* 0x000e240008000800 */
[----:B0-----:R-:W-:-:S04]  /*0100*/  IMAD R3, R5, UR4, RZ ;  /* 0x0000000405037c24 */ /* 0x001fc8000f8e02ff */
[----:B------:R-:W0:Y:S01]  /*0110*/  I2F.U32.RP R10, R3 ;  /* 0x00000003000a7306 */ /* 0x000e220000209000 */
[--C-:B------:R-:W-:Y:S01]  /*0120*/  IMAD.IADD R0, R0, 0x1, R3.reuse ;  /* 0x0000000100007824 */ /* 0x100fe200078e0203 */
[----:B------:R-:W-:Y:S01]  /*0130*/  ISETP.NE.U32.AND P2, PT, R3, RZ, PT ;  /* 0x000000ff0300720c */ /* 0x000fe20003f45070 */
[----:B------:R-:W-:-:S03]  /*0140*/  IMAD.MOV R11, RZ, RZ, -R3 ;  /* 0x000000ffff0b7224 */ /* 0x000fc600078e0a03 */
[C---:B------:R-:W-:Y:S02]  /*0150*/  ISETP.GE.AND P0, PT, R0.reuse, UR7, PT ;  /* 0x0000000700007c0c */ /* 0x040fe4000bf06270 */
[----:B------:R-:W-:Y:S02]  /*0160*/  VIMNMX R9, PT, PT, R0, UR7, !PT ;  /* 0x0000000700097c48 */ /* 0x000fe4000ffe0100 */
[----:B------:R-:W-:-:S04]  /*0170*/  SEL R8, RZ, 0x1, P0 ;  /* 0x00000001ff087807 */ /* 0x000fc80000000000 */
[----:B------:R-:W-:Y:S01]  /*0180*/  IADD3 R0, PT, PT, R9, -R0, -R8 ;  /* 0x8000000009007210 */ /* 0x000fe20007ffe808 */
[----:B0-----:R-:W0:Y:S02]  /*0190*/  MUFU.RCP R10, R10 ;  /* 0x0000000a000a7308 */ /* 0x001e240000001000 */
[----:B0-----:R-:W-:-:S06]  /*01a0*/  IADD3 R4, PT, PT, R10, 0xffffffe, RZ ;  /* 0x0ffffffe0a047810 */ /* 0x001fcc0007ffe0ff */
[----:B------:R0:W1:Y:S02]  /*01b0*/  F2I.FTZ.U32.TRUNC.NTZ R5, R4 ;  /* 0x0000000400057305 */ /* 0x000064000021f000 */
[----:B0-----:R-:W-:Y:S02]  /*01c0*/  IMAD.MOV.U32 R4, RZ, RZ, RZ ;  /* 0x000000ffff047224 */ /* 0x001fe400078e00ff */
[----:B-1----:R-:W-:-:S04]  /*01d0*/  IMAD R11, R11, R5, RZ ;  /* 0x000000050b0b7224 */ /* 0x002fc800078e02ff */
[----:B------:R-:W-:-:S06]  /*01e0*/  IMAD.HI.U32 R5, R5, R11, R4 ;  /* 0x0000000b05057227 */ /* 0x000fcc00078e0004 */
[----:B------:R-:W-:-:S05]  /*01f0*/  IMAD.HI.U32 R5, R5, R0, RZ ;  /* 0x0000000005057227 */ /* 0x000fca00078e00ff */
[----:B------:R-:W-:-:S05]  /*0200*/  IADD3 R4, PT, PT, -R5, RZ, RZ ;  /* 0x000000ff05047210 */ /* 0x000fca0007ffe1ff */
[----:B------:R-:W-:-:S05]  /*0210*/  IMAD R0, R3, R4, R0 ;  /* 0x0000000403007224 */ /* 0x000fca00078e0200 */
[----:B------:R-:W-:-:S13]  /*0220*/  ISETP.GE.U32.AND P0, PT, R0, R3, PT ;  /* 0x000000030000720c */ /* 0x000fda0003f06070 */
[----:B------:R-:W-:Y:S02]  /*0230*/  @P0 IMAD.IADD R0, R0, 0x1, -R3 ;  /* 0x0000000100000824 */ /* 0x000fe400078e0a03 */
[----:B------:R-:W-:-:S03]  /*0240*/  @P0 VIADD R5, R5, 0x1 ;  /* 0x0000000105050836 */ /* 0x000fc60000000000 */
[----:B------:R-:W-:-:S13]  /*0250*/  ISETP.GE.U32.AND P1, PT, R0, R3, PT ;  /* 0x000000030000720c */ /* 0x000fda0003f26070 */
[----:B------:R-:W-:Y:S01]  /*0260*/  @P1 VIADD R5, R5, 0x1 ;  /* 0x0000000105051836 */ /* 0x000fe20000000000 */
[----:B------:R-:W-:Y:S01]  /*0270*/  @!P2 LOP3.LUT R5, RZ, R3, RZ, 0x33, !PT ;  /* 0x00000003ff05a212 */ /* 0x000fe200078e33ff */
[----:B------:R-:W-:-:S03]  /*0280*/  IMAD.MOV.U32 R3, RZ, RZ, RZ ;  /* 0x000000ffff037224 */ /* 0x000fc600078e00ff */
[----:B------:R-:W-:-:S04]  /*0290*/  IADD3 R5, PT, PT, R8, R5, RZ ;  /* 0x0000000508057210 */ /* 0x000fc80007ffe0ff */
[C---:B------:R-:W-:Y:S01]  /*02a0*/  ISETP.GE.U32.AND P0, PT, R5.reuse, 0x3, PT ;  /* 0x000000030500780c */ /* 0x040fe20003f06070 */
[----:B------:R-:W-:-:S05]  /*02b0*/  VIADD R4, R5, 0x1 ;  /* 0x0000000105047836 */ /* 0x000fca0000000000 */
[----:B------:R-:W-:-:S04]  /*02c0*/  LOP3.LUT R0, R4, 0x3, RZ, 0xc0, !PT ;  /* 0x0000000304007812 */ /* 0x000fc800078ec0ff */
[----:B------:R-:W-:-:S03]  /*02d0*/  ISETP.NE.AND P1, PT, R0, RZ, PT ;  /* 0x000000ff0000720c */ /* 0x000fc60003f25270 */
[----:B------:R-:W-:-:S10]  /*02e0*/  @P0 LOP3.LUT R3, R4, 0xfffffffc, RZ, 0xc0, !PT ;  /* 0xfffffffc04030812 */ /* 0x000fd400078ec0ff */
[----:B------:R-:W-:Y:S05]  /*02f0*/  @!P1 BRA `(.L_x_1) ;  /* 0x0000000000149947 */ /* 0x000fea0003800000 */
[----:B------:R-:W-:-:S07]  /*0300*/  IADD3 R0, PT, PT, -R0, RZ, RZ ;  /* 0x000000ff00007210 */ /* 0x000fce0007ffe1ff */
.L_x_2:
[----:B------:R-:W-:Y:S02]  /*0310*/  VIADD R0, R0, 0x1 ;  /* 0x0000000100007836 */ /* 0x000fe40000000000 */
[----:B------:R-:W-:-:S03]  /*0320*/  VIADD R3, R3, 0x1 ;  /* 0x0000000103037836 */ /* 0x000fc60000000000 */
[----:B------:R-:W-:-:S13]  /*0330*/  ISETP.NE.AND P0, PT, R0, RZ, PT ;  /* 0x000000ff0000720c */ /* 0x000fda0003f05270 */
[----:B------:R-:W-:Y:S05]  /*0340*/  @P0 BRA `(.L_x_2) ;  /* 0xfffffffc00f00947 */ /* 0x000fea000383ffff */
.L_x_1:
[----:B------:R-:W-:Y:S05]  /*0350*/  BSYNC.RECONVERGENT B0 ;  /* 0x0000000000007941 */ /* 0x000fea0003800200 */
.L_x_0:
[----:B------:R-:W-:Y:S01]  /*0360*/  MOV R0, 0x0 ;  /* 0x0000000000007802 */ /* 0x000fe20000000f00 */
[----:B------:R0:W-:Y:S01]  /*0370*/  STL.64 [R1], R2 ;  /* 0x0000000201007387 */ /* 0x0001e20000100a00 */
[----:B------:R-:W1:Y:S02]  /*0380*/  LDCU.64 UR4, c[0x4][0x8] ;  /* 0x01000100ff0477ac */ /* 0x000e640008000a00 */
[----:B------:R0:W2:Y:S01]  /*0390*/  LDC.64 R8, c[0x4][R0] ;  /* 0x0100000000087b82 */ /* 0x0000a20000000a00 */
[----:B-1----:R-:W-:Y:S01]  /*03a0*/  MOV R4, UR4 ;  /* 0x0000000400047c02 */ /* 0x002fe20008000f00 */
[----:B0-----:R-:W-:-:S07]  /*03b0*/  IMAD.U32 R5, RZ, RZ, UR5 ;  /* 0x00000005ff057e24 */ /* 0x001fce000f8e00ff */
[----:B------:R-:W-:-:S07]  /*03c0*/  LEPC R20, `(.L_x_3) ;  /* 0x000000001014794e */ /* 0x000fce0000000000 */
[----:B--2---:R-:W-:Y:S05]  /*03d0*/  CALL.ABS.NOINC R8 ;  /* 0x0000000008007343 */ /* 0x004fea0003c00000 */
.L_x_3:
[----:B------:R-:W-:Y:S05]  /*03e0*/  EXIT ;  /* 0x000000000000794d */ /* 0x000fea0003800000 */
.L_x_4:
[----:B------:R-:W-:-:S00]  /*03f0*/  BRA `(.L_x_4) ;  /* 0xfffffffc00fc7947 */ /* 0x000fc0000383ffff */
[----:B------:R-:W-:-:S00]  /*0400*/  NOP ;  /* 0x0000000000007918 */ /* 0x000fc00000000000 */
[----:B------:R-:W-:-:S00]  /*0410*/  NOP ;  /* 0x0000000000007918 */ /* 0x000fc00000000000 */
[----:B------:R-:W-:-:S00]  /*0420*/  NOP ;  /* 0x0000000000007918 */ /* 0x000fc00000000000 */
[----:B------:R-:W-:-:S00]  /*0430*/  NOP ;  /* 0x0000000000007918 */ /* 0x000fc00000000000 */
[----:B------:R-:W-:-:S00]  /*0440*/  NOP ;  /* 0x0000000000007918 */ /* 0x000fc00000000000 */
[----:B------:R-:W-:-:S00]  /*0450*/  NOP ;  /* 0x0000000000007918 */ /* 0x000fc00000000000 */
[----:B------:R-:W-:-:S00]  /*0460*/  NOP ;  /* 0x0000000000007918 */ /* 0x000fc00000000000 */
[----:B------:R-:W-:-:S00]  /*0470*/  NOP ;  /* 0x0000000000007918 */ /* 0x000fc00000000000 */
.L_x_5:


//--------------------- .nv.global.init           --------------------------
	.section	.nv.global.init,"aw",@progbits
.nv.global.init:
	.type		$str,@object
	.size		$str,(.L_0 - $str)
$str:
        /*0000*/ 	.byte	0x54, 0x68, 0x72, 0x65, 0x61, 0x64, 0x49, 0x44, 0x20, 0x25, 0x64, 0x20, 0x6d, 0x61, 0x64, 0x65
        /*0010*/ 	.byte	0x20, 0x25, 0x64, 0x20, 0x69, 0x74, 0x65, 0x72, 0x61, 0x74, 0x69, 0x6f, 0x6e, 0x73, 0x0a, 0x00
.L_0:


//--------------------- .nv.shared.reserved.0     --------------------------
	.section	.nv.shared.reserved.0,"aw",@nobits
	.weak		__nv_reservedSMEM_offset_0_alias
	.size		__nv_reservedSMEM_offset_0_alias, 0, 64
	.other		__nv_reservedSMEM_offset_0_alias,@"STO_CUDA_RESERVED_SHARED STV_DEFAULT"
__nv_reservedSMEM_offset_0_alias:
	.zero		0
	.zero		64


//--------------------- .nv.constant0._Z16gridstrides_cudaPii --------------------------
	.section	.nv.constant0._Z16gridstrides_cudaPii,"a",@progbits
	.sectionflags	@""
	.align	4
.nv.constant0._Z16gridstrides_cudaPii:
	.zero		908


//--------------------- SYMBOLS --------------------------

	.type		.nv.reservedSmem.offset0,@object
	.size		.nv.reservedSmem.offset0,0x4
	.type		vprintf,@function
